//
// Generated by NVIDIA NVVM Compiler
//
// Compiler Build ID: CL-36424714
// Cuda compilation tools, release 13.0, V13.0.88
// Based on NVVM 20.0.0
//

.version 9.0
.target sm_100
.address_size 64

	// .globl	_Z14affine_decryptPiS_

.visible .entry _Z14affine_decryptPiS_(
	.param .u64 .ptr .align 1 _Z14affine_decryptPiS__param_0,
	.param .u64 .ptr .align 1 _Z14affine_decryptPiS__param_1
)
{
	.reg .b32 	%r<11>;
	.reg .b64 	%rd<8>;

	ld.param.u64 	%rd1, [_Z14affine_decryptPiS__param_0];
	ld.param.u64 	%rd2, [_Z14affine_decryptPiS__param_1];
	cvta.to.global.u64 	%rd3, %rd2;
	cvta.to.global.u64 	%rd4, %rd1;
	mov.u32 	%r1, %tid.x;
	mul.wide.u32 	%rd5, %r1, 4;
	add.s64 	%rd6, %rd4, %rd5;
	ld.global.u32 	%r2, [%rd6];
	shl.b32 	%r3, %r2, 2;
	add.s32 	%r4, %r3, -8;
	mul.hi.s32 	%r5, %r4, 1321528399;
	shr.u32 	%r6, %r5, 31;
	shr.s32 	%r7, %r5, 4;
	add.s32 	%r8, %r7, %r6;
	mul.lo.s32 	%r9, %r8, 52;
	sub.s32 	%r10, %r4, %r9;
	add.s64 	%rd7, %rd3, %rd5;
	st.global.u32 	[%rd7], %r10;
	ret;

}


// ===== COMPILED SASS (sm_100) =====

	.target	sm_100

	.elftype	@"ET_EXEC"


//--------------------- .note.nv.tkinfo           --------------------------
	.section	.note.nv.tkinfo,"",@"SHT_NOTE"
	.sectionflags	@"SHF_NOTE_NV_TKINFO"
	.tkinfo
        /*0018*/ 	.word	0x00000002
        /*0030*/ 	.string	""
        /*0030*/ 	.string	"ptxas"
        /*0030*/ 	.string	"Cuda compilation tools, release 13.0, V13.0.88"
        /*0030*/ 	.string	"Build cuda_13.0.r13.0/compiler.36424714_0"
        /*0030*/ 	.string	"-arch sm_100 -m 64 "



//--------------------- .note.nv.cuinfo           --------------------------
	.section	.note.nv.cuinfo,"",@"SHT_NOTE"
	.sectionflags	@"SHF_NOTE_NV_CUINFO"
        /*0018*/ 	.short	0x0002
        /*001a*/ 	.short	0x0064
        /*001c*/ 	.short	0x0082
	.zero		2


//--------------------- .nv.info                  --------------------------
	.section	.nv.info,"",@"SHT_CUDA_INFO"
	.align	4


	//----- nvinfo : EIATTR_REGCOUNT
	.align		4
        /*0000*/ 	.byte	0x04, 0x2f
        /*0002*/ 	.short	(.L_1 - .L_0)
	.align		4
.L_0:
        /*0004*/ 	.word	index@(_Z14affine_decryptPiS_)
        /*0008*/ 	.word	0x0000000c


	//----- nvinfo : EIATTR_FRAME_SIZE
	.align		4
.L_1:
        /*000c*/ 	.byte	0x04, 0x11
        /*000e*/ 	.short	(.L_3 - .L_2)
	.align		4
.L_2:
        /*0010*/ 	.word	index@(_Z14affine_decryptPiS_)
        /*0014*/ 	.word	0x00000000


	//----- nvinfo : EIATTR_MIN_STACK_SIZE
	.align		4
.L_3:
        /*0018*/ 	.byte	0x04, 0x12
        /*001a*/ 	.short	(.L_5 - .L_4)
	.align		4
.L_4:
        /*001c*/ 	.word	index@(_Z14affine_decryptPiS_)
        /*0020*/ 	.word	0x00000000
.L_5:


//--------------------- .nv.compat                --------------------------
	.section	.nv.compat,"",@"SHT_CUDA_COMPAT_INFO"
	.align	4
        /*0000*/ 	.byte	0x02, 0x09, 0x00, 0x00, 0x02, 0x02, 0x01, 0x00, 0x02, 0x05, 0x05, 0x00, 0x03, 0x07, 0x01, 0x01
        /*0010*/ 	.byte	0x02, 0x03, 0x00, 0x00, 0x02, 0x06, 0x01, 0x00, 0x04, 0x0b, 0x08, 0x00, 0x09, 0x00, 0x00, 0x00
        /*0020*/ 	.byte	0x00, 0x00, 0x00, 0x00


//--------------------- .nv.info._Z14affine_decryptPiS_ --------------------------
	.section	.nv.info._Z14affine_decryptPiS_,"",@"SHT_CUDA_INFO"
	.sectionflags	@""
	.align	4


	//----- nvinfo : EIATTR_CUDA_API_VERSION
	.align		4
        /*0000*/ 	.byte	0x04, 0x37
        /*0002*/ 	.short	(.L_7 - .L_6)
.L_6:
        /*0004*/ 	.word	0x00000082


	//----- nvinfo : EIATTR_KPARAM_INFO
	.align		4
.L_7:
        /*0008*/ 	.byte	0x04, 0x17
        /*000a*/ 	.short	(.L_9 - .L_8)
.L_8:
        /*000c*/ 	.word	0x00000000
        /*0010*/ 	.short	0x0001
        /*0012*/ 	.short	0x0008
        /*0014*/ 	.byte	0x00, 0xf5, 0x21, 0x00


	//----- nvinfo : EIATTR_KPARAM_INFO
	.align		4
.L_9:
        /*0018*/ 	.byte	0x04, 0x17
        /*001a*/ 	.short	(.L_11 - .L_10)
.L_10:
        /*001c*/ 	.word	0x00000000
        /*0020*/ 	.short	0x0000
        /*0022*/ 	.short	0x0000
        /*0024*/ 	.byte	0x00, 0xf5, 0x21, 0x00


	//----- nvinfo : EIATTR_SPARSE_MMA_MASK
	.align		4
.L_11:
        /*0028*/ 	.byte	0x03, 0x50
        /*002a*/ 	.short	0x0000


	//----- nvinfo : EIATTR_MAXREG_COUNT
	.align		4
        /*002c*/ 	.byte	0x03, 0x1b
        /*002e*/ 	.short	0x00ff


	//----- nvinfo : EIATTR_MERCURY_ISA_VERSION
	.align		4
        /*0030*/ 	.byte	0x03, 0x5f
        /*0032*/ 	.short	0x0101


	//----- nvinfo : EIATTR_VRC_CTA_INIT_COUNT
	.align		4
        /*0034*/ 	.byte	0x02, 0x4a
	.zero		1
	.zero		1


	//----- nvinfo : EIATTR_EXIT_INSTR_OFFSETS
	.align		4
        /*0038*/ 	.byte	0x04, 0x1c
        /*003a*/ 	.short	(.L_13 - .L_12)


	//   ....[0]....
.L_12:
        /*003c*/ 	.word	0x000000e0


	//----- nvinfo : EIATTR_CBANK_PARAM_SIZE
	.align		4
.L_13:
        /*0040*/ 	.byte	0x03, 0x19
        /*0042*/ 	.short	0x0010


	//----- nvinfo : EIATTR_PARAM_CBANK
	.align		4
        /*0044*/ 	.byte	0x04, 0x0a
        /*0046*/ 	.short	(.L_15 - .L_14)
	.align		4
.L_14:
        /*0048*/ 	.word	index@(.nv.constant0._Z14affine_decryptPiS_)
        /*004c*/ 	.short	0x0380
        /*004e*/ 	.short	0x0010


	//----- nvinfo : EIATTR_SW_WAR
	.align		4
.L_15:
        /*0050*/ 	.byte	0x04, 0x36
        /*0052*/ 	.short	(.L_17 - .L_16)
.L_16:
        /*0054*/ 	.word	0x00000008
.L_17:


//--------------------- .nv.callgraph             --------------------------
	.section	.nv.callgraph,"",@"SHT_CUDA_CALLGRAPH"
	.align	4
	.sectionentsize	8
	.align		4
        /*0000*/ 	.word	0x00000000
	.align		4
        /*0004*/ 	.word	0xffffffff
	.align		4
        /*0008*/ 	.word	0x00000000
	.align		4
        /*000c*/ 	.word	0xfffffffe
	.align		4
        /*0010*/ 	.word	0x00000000
	.align		4
        /*0014*/ 	.word	0xfffffffd
	.align		4
        /*0018*/ 	.word	0x00000000
	.align		4
        /*001c*/ 	.word	0xfffffffc


//--------------------- .text._Z14affine_decryptPiS_ --------------------------
	.section	.text._Z14affine_decryptPiS_,"ax",@progbits
	.align	128
        .global         _Z14affine_decryptPiS_
        .type           _Z14affine_decryptPiS_,@function
        .size           _Z14affine_decryptPiS_,(.L_x_1 - _Z14affine_decryptPiS_)
        .other          _Z14affine_decryptPiS_,@"STO_CUDA_ENTRY STV_DEFAULT"
_Z14affine_decryptPiS_:
.text._Z14affine_decryptPiS_:
[----:B------:R-:W-:Y:S01]  /*0000*/  LDC R1, c[0x0][0x37c] ;  /* 0x0000df00ff017b82 */ /* 0x000fe20000000800 */
[----:B------:R-:W0:Y:S07]  /*0010*/  S2R R9, SR_TID.X ;  /* 0x0000000000097919 */ /* 0x000e2e0000002100 */
[----:B------:R-:W0:Y:S01]  /*0020*/  LDC.64 R2, c[0x0][0x380] ;  /* 0x0000e000ff027b82 */ /* 0x000e220000000a00 */
[----:B------:R-:W1:Y:S07]  /*0030*/  LDCU.64 UR4, c[0x0][0x358] ;  /* 0x00006b00ff0477ac */ /* 0x000e6e0008000a00 */
[----:B------:R-:W2:Y:S01]  /*0040*/  LDC.64 R4, c[0x0][0x388] ;  /* 0x0000e200ff047b82 */ /* 0x000ea20000000a00 */
[----:B0-----:R-:W-:-:S06]  /*0050*/  IMAD.WIDE.U32 R2, R9, 0x4, R2 ;  /* 0x0000000409027825 */ /* 0x001fcc00078e0002 */
[----:B-1----:R-:W3:Y:S01]  /*0060*/  LDG.E R2, desc[UR4][R2.64] ;  /* 0x0000000402027981 */ /* 0x002ee2000c1e1900 */
[----:B--2---:R-:W-:Y:S01]  /*0070*/  IMAD.WIDE.U32 R4, R9, 0x4, R4 ;  /* 0x0000000409047825 */ /* 0x004fe200078e0004 */
[----:B---3--:R-:W-:-:S05]  /*0080*/  LEA R0, R2, 0xfffffff8, 0x2 ;  /* 0xfffffff802007811 */ /* 0x008fca00078e10ff */
[----:B------:R-:W-:-:S05]  /*0090*/  IMAD.HI R6, R0, 0x4ec4ec4f, RZ ;  /* 0x4ec4ec4f00067827 */ /* 0x000fca00078e02ff */
[----:B------:R-:W-:-:S04]  /*00a0*/  SHF.R.U32.HI R7, RZ, 0x1f, R6 ;  /* 0x0000001fff077819 */ /* 0x000fc80000011606 */
[----:B------:R-:W-:-:S05]  /*00b0*/  LEA.HI.SX32 R7, R6, R7, 0x1c ;  /* 0x0000000706077211 */ /* 0x000fca00078fe2ff */
[----:B------:R-:W-:-:S05]  /*00c0*/  IMAD R7, R7, -0x34, R0 ;  /* 0xffffffcc07077824 */ /* 0x000fca00078e0200 */
[----:B------:R-:W-:Y:S01]  /*00d0*/  STG.E desc[UR4][R4.64], R7 ;  /* 0x0000000704007986 */ /* 0x000fe2000c101904 */
[----:B------:R-:W-:Y:S05]  /*00e0*/  EXIT ;  /* 0x000000000000794d */ /* 0x000fea0003800000 */
.L_x_0:
[----:B------:R-:W-:-:S00]  /*00f0*/  BRA `(.L_x_0) ;  /* 0xfffffffc00fc7947 */ /* 0x000fc0000383ffff */
[----:B------:R-:W-:-:S00]  /*0100*/  NOP ;  /* 0x0000000000007918 */ /* 0x000fc00000000000 */
[----:B------:R-:W-:-:S00]  /*0110*/  NOP ;  /* 0x0000000000007918 */ /* 0x000fc00000000000 */
[----:B------:R-:W-:-:S00]  /*0120*/  NOP ;  /* 0x0000000000007918 */ /* 0x000fc00000000000 */
[----:B------:R-:W-:-:S00]  /*0130*/  NOP ;  /* 0x0000000000007918 */ /* 0x000fc00000000000 */
[----:B------:R-:W-:-:S00]  /*0140*/  NOP ;  /* 0x0000000000007918 */ /* 0x000fc00000000000 */
[----:B------:R-:W-:-:S00]  /*0150*/  NOP ;  /* 0x0000000000007918 */ /* 0x000fc00000000000 */
[----:B------:R-:W-:-:S00]  /*0160*/  NOP ;  /* 0x0000000000007918 */ /* 0x000fc00000000000 */
[----:B------:R-:W-:-:S00]  /*0170*/  NOP ;  /* 0x0000000000007918 */ /* 0x000fc00000000000 */
.L_x_1:


//--------------------- .nv.shared.reserved.0     --------------------------
	.section	.nv.shared.reserved.0,"aw",@nobits
	.weak		__nv_reservedSMEM_offset_0_alias
	.size		__nv_reservedSMEM_offset_0_alias, 0, 64
	.other		__nv_reservedSMEM_offset_0_alias,@"STO_CUDA_RESERVED_SHARED STV_DEFAULT"
__nv_reservedSMEM_offset_0_alias:
	.zero		0
	.zero		64


//--------------------- .nv.constant0._Z14affine_decryptPiS_ --------------------------
	.section	.nv.constant0._Z14affine_decryptPiS_,"a",@progbits
	.sectionflags	@""
	.align	4
.nv.constant0._Z14affine_decryptPiS_:
	.zero		912


//--------------------- SYMBOLS --------------------------

	.type		.nv.reservedSmem.offset0,@object
	.size		.nv.reservedSmem.offset0,0x4
